	.headerflags	@"EF_CUDA_TEXMODE_UNIFIED EF_CUDA_64BIT_ADDRESS EF_CUDA_SM89 EF_CUDA_VIRTUAL_SM(EF_CUDA_SM89)"
	.elftype	@"ET_EXEC"


//--------------------- .nv.info                  --------------------------
	.section	.nv.info,"",@"SHT_CUDA_INFO"
	.align	4


	//----- nvinfo : EIATTR_REGCOUNT
	.align		4
        /*0000*/ 	.byte	0x04, 0x2f
        /*0002*/ 	.short	(.L_1 - .L_0)
	.align		4
.L_0:
        /*0004*/ 	.word	index@(triton__0d1d2d3d4d5de6)
        /*0008*/ 	.word	0x00000026


	//----- nvinfo : EIATTR_MAX_STACK_SIZE
	.align		4
.L_1:
        /*000c*/ 	.byte	0x04, 0x23
        /*000e*/ 	.short	(.L_3 - .L_2)
	.align		4
.L_2:
        /*0010*/ 	.word	index@(triton__0d1d2d3d4d5de6)
        /*0014*/ 	.word	0x00000000


	//----- nvinfo : EIATTR_MIN_STACK_SIZE
	.align		4
.L_3:
        /*0018*/ 	.byte	0x04, 0x12
        /*001a*/ 	.short	(.L_5 - .L_4)
	.align		4
.L_4:
        /*001c*/ 	.word	index@(triton__0d1d2d3d4d5de6)
        /*0020*/ 	.word	0x00000000


	//----- nvinfo : EIATTR_FRAME_SIZE
	.align		4
.L_5:
        /*0024*/ 	.byte	0x04, 0x11
        /*0026*/ 	.short	(.L_7 - .L_6)
	.align		4
.L_6:
        /*0028*/ 	.word	index@(triton__0d1d2d3d4d5de6)
        /*002c*/ 	.word	0x00000000
.L_7:


//--------------------- .nv.info.triton__0d1d2d3d4d5de6 --------------------------
	.section	.nv.info.triton__0d1d2d3d4d5de6,"",@"SHT_CUDA_INFO"
	.align	4


	//----- nvinfo : EIATTR_CUDA_API_VERSION
	.align		4
        /*0000*/ 	.byte	0x04, 0x37
        /*0002*/ 	.short	(.L_9 - .L_8)
.L_8:
        /*0004*/ 	.word	0x0000007b


	//----- nvinfo : EIATTR_PARAM_CBANK
	.align		4
.L_9:
        /*0008*/ 	.byte	0x04, 0x0a
        /*000a*/ 	.short	(.L_11 - .L_10)
	.align		4
.L_10:
        /*000c*/ 	.word	index@(.nv.constant0.triton__0d1d2d3d4d5de6)
        /*0010*/ 	.short	0x0160
        /*0012*/ 	.short	0x0030


	//----- nvinfo : EIATTR_CBANK_PARAM_SIZE
	.align		4
.L_11:
        /*0014*/ 	.byte	0x03, 0x19
        /*0016*/ 	.short	0x0030


	//----- nvinfo : EIATTR_KPARAM_INFO
	.align		4
        /*0018*/ 	.byte	0x04, 0x17
        /*001a*/ 	.short	(.L_13 - .L_12)
.L_12:
        /*001c*/ 	.word	0x00000000
        /*0020*/ 	.short	0x0006
        /*0022*/ 	.short	0x002c
        /*0024*/ 	.byte	0x00, 0xf0, 0x11, 0x00


	//----- nvinfo : EIATTR_KPARAM_INFO
	.align		4
.L_13:
        /*0028*/ 	.byte	0x04, 0x17
        /*002a*/ 	.short	(.L_15 - .L_14)
.L_14:
        /*002c*/ 	.word	0x00000000
        /*0030*/ 	.short	0x0005
        /*0032*/ 	.short	0x0028
        /*0034*/ 	.byte	0x00, 0xf0, 0x11, 0x00


	//----- nvinfo : EIATTR_KPARAM_INFO
	.align		4
.L_15:
        /*0038*/ 	.byte	0x04, 0x17
        /*003a*/ 	.short	(.L_17 - .L_16)
.L_16:
        /*003c*/ 	.word	0x00000000
        /*0040*/ 	.short	0x0004
        /*0042*/ 	.short	0x0020
        /*0044*/ 	.byte	0x00, 0xf0, 0x21, 0x00


	//----- nvinfo : EIATTR_KPARAM_INFO
	.align		4
.L_17:
        /*0048*/ 	.byte	0x04, 0x17
        /*004a*/ 	.short	(.L_19 - .L_18)
.L_18:
        /*004c*/ 	.word	0x00000000
        /*0050*/ 	.short	0x0003
        /*0052*/ 	.short	0x0018
        /*0054*/ 	.byte	0x00, 0xf0, 0x21, 0x00


	//----- nvinfo : EIATTR_KPARAM_INFO
	.align		4
.L_19:
        /*0058*/ 	.byte	0x04, 0x17
        /*005a*/ 	.short	(.L_21 - .L_20)
.L_20:
        /*005c*/ 	.word	0x00000000
        /*0060*/ 	.short	0x0002
        /*0062*/ 	.short	0x0010
        /*0064*/ 	.byte	0x00, 0xf0, 0x21, 0x00


	//----- nvinfo : EIATTR_KPARAM_INFO
	.align		4
.L_21:
        /*0068*/ 	.byte	0x04, 0x17
        /*006a*/ 	.short	(.L_23 - .L_22)
.L_22:
        /*006c*/ 	.word	0x00000000
        /*0070*/ 	.short	0x0001
        /*0072*/ 	.short	0x0008
        /*0074*/ 	.byte	0x00, 0xf0, 0x21, 0x00


	//----- nvinfo : EIATTR_KPARAM_INFO
	.align		4
.L_23:
        /*0078*/ 	.byte	0x04, 0x17
        /*007a*/ 	.short	(.L_25 - .L_24)
.L_24:
        /*007c*/ 	.word	0x00000000
        /*0080*/ 	.short	0x0000
        /*0082*/ 	.short	0x0000
        /*0084*/ 	.byte	0x00, 0xf0, 0x21, 0x00


	//----- nvinfo : EIATTR_MAXREG_COUNT
	.align		4
.L_25:
        /*0088*/ 	.byte	0x03, 0x1b
        /*008a*/ 	.short	0x00ff


	//----- nvinfo : EIATTR_EXIT_INSTR_OFFSETS
	.align		4
        /*008c*/ 	.byte	0x04, 0x1c
        /*008e*/ 	.short	(.L_27 - .L_26)


	//   ....[0]....
.L_26:
        /*0090*/ 	.word	0x00000cb0


	//   ....[1]....
        /*0094*/ 	.word	0x00000d00


	//----- nvinfo : EIATTR_CTAIDZ_USED
	.align		4
.L_27:
        /*0098*/ 	.byte	0x01, 0x04
	.zero		2


	//----- nvinfo : EIATTR_MAX_THREADS
	.align		4
        /*009c*/ 	.byte	0x04, 0x05
        /*009e*/ 	.short	(.L_29 - .L_28)
.L_28:
        /*00a0*/ 	.word	0x00000080
        /*00a4*/ 	.word	0x00000001
        /*00a8*/ 	.word	0x00000001
.L_29:


//--------------------- .nv.rel.action            --------------------------
	.section	.nv.rel.action,"",@"SHT_CUDA_RELOCINFO"
	.align	8
	.sectionentsize	8
        /*0000*/ 	.byte	0x73, 0x00, 0x00, 0x00, 0x00, 0x00, 0x00, 0x00, 0x00, 0x00, 0x00, 0x11, 0x25, 0x00, 0x05, 0x36


//--------------------- .nv.constant0.triton__0d1d2d3d4d5de6 --------------------------
	.section	.nv.constant0.triton__0d1d2d3d4d5de6,"a",@progbits
	.align	4
.nv.constant0.triton__0d1d2d3d4d5de6:
	.zero		400


//--------------------- .text.triton__0d1d2d3d4d5de6 --------------------------
	.section	.text.triton__0d1d2d3d4d5de6,"ax",@progbits
	.sectionflags	@"SHF_BARRIERS=1"
	.sectioninfo	@"SHI_REGISTERS=38"
	.align	128
        .global         triton__0d1d2d3d4d5de6
        .type           triton__0d1d2d3d4d5de6,@function
        .size           triton__0d1d2d3d4d5de6,(.L_x_1 - triton__0d1d2d3d4d5de6)
        .other          triton__0d1d2d3d4d5de6,@"STO_CUDA_ENTRY STV_DEFAULT"
triton__0d1d2d3d4d5de6:
.text.triton__0d1d2d3d4d5de6:
[----:B------:R-:W-:-:S02]  /*0000*/  MOV R1, c[0x0][0x28] ;  /* 0x00000a0000017a02 */ /* 0x000fc40000000f00 */
[----:B------:R-:W0:Y:S01]  /*0010*/  S2R R0, SR_CTAID.Z ;  /* 0x0000000000007919 */ /* 0x000e220000002700 */
[----:B------:R-:W1:Y:S01]  /*0020*/  S2UR UR4, SR_CTAID.Y ;  /* 0x00000000000479c3 */ /* 0x000e620000002600 */
[----:B------:R-:W-:Y:S02]  /*0030*/  MOV R15, 0x2 ;  /* 0x00000002000f7802 */ /* 0x000fe40000000f00 */
[----:B------:R-:W2:Y:S01]  /*0040*/  S2R R2, SR_TID.X ;  /* 0x0000000000027919 */ /* 0x000ea20000002100 */
[----:B------:R-:W-:Y:S02]  /*0050*/  PRMT R17, RZ, 0x7610, R17 ;  /* 0x00007610ff117816 */ /* 0x000fe40000000011 */
[----:B------:R-:W-:Y:S01]  /*0060*/  PRMT R14, RZ, 0x7610, R14 ;  /* 0x00007610ff0e7816 */ /* 0x000fe2000000000e */
[----:B------:R-:W3:Y:S01]  /*0070*/  S2R R12, SR_CTAID.X ;  /* 0x00000000000c7919 */ /* 0x000ee20000002500 */
[----:B------:R-:W-:Y:S02]  /*0080*/  PRMT R18, RZ, 0x7610, R18 ;  /* 0x00007610ff127816 */ /* 0x000fe40000000012 */
[----:B0-----:R-:W-:-:S05]  /*0090*/  IADD3 R0, R0, 0x1, RZ ;  /* 0x0000000100007810 */ /* 0x001fca0007ffe0ff */
[----:B-1----:R-:W-:Y:S01]  /*00a0*/  IMAD R13, R0, UR4, RZ ;  /* 0x00000004000d7c24 */ /* 0x002fe2000f8e02ff */
[----:B--2---:R-:W-:Y:S01]  /*00b0*/  LOP3.LUT R0, R2, 0x7f, RZ, 0xc0, !PT ;  /* 0x0000007f02007812 */ /* 0x004fe200078ec0ff */
[----:B------:R-:W-:Y:S01]  /*00c0*/  ULDC.64 UR4, c[0x0][0x118] ;  /* 0x0000460000047ab9 */ /* 0x000fe20000000a00 */
[----:B---3--:R-:W-:Y:S02]  /*00d0*/  ISETP.GE.AND P6, PT, R12, 0xa8c, PT ;  /* 0x00000a8c0c00780c */ /* 0x008fe40003fc6270 */
[----:B------:R-:W-:-:S04]  /*00e0*/  SHF.L.U32 R13, R13, 0xa, RZ ;  /* 0x0000000a0d0d7819 */ /* 0x000fc800000006ff */
[C-C-:B------:R-:W-:Y:S02]  /*00f0*/  LOP3.LUT R5, R13.reuse, 0x80, R0.reuse, 0xfe, !PT ;  /* 0x000000800d057812 */ /* 0x140fe400078efe00 */
[----:B------:R-:W-:Y:S02]  /*0100*/  LOP3.LUT R3, R13, R0, RZ, 0xfc, !PT ;  /* 0x000000000d037212 */ /* 0x000fe400078efcff */
[----:B------:R-:W-:Y:S02]  /*0110*/  ISETP.LT.AND P1, PT, R5, 0x1b80, !P6 ;  /* 0x00001b800500780c */ /* 0x000fe40007721270 */
[----:B------:R-:W-:Y:S01]  /*0120*/  LOP3.LUT R7, R13, 0x100, R0, 0xfe, !PT ;  /* 0x000001000d077812 */ /* 0x000fe200078efe00 */
[C-C-:B------:R-:W-:Y:S01]  /*0130*/  IMAD R2, R3.reuse, 0xa8c, R12.reuse ;  /* 0x00000a8c03027824 */ /* 0x140fe200078e020c */
[----:B------:R-:W-:Y:S01]  /*0140*/  ISETP.LT.AND P2, PT, R3, 0x1b80, !P6 ;  /* 0x00001b800300780c */ /* 0x000fe20007741270 */
[--C-:B------:R-:W-:Y:S01]  /*0150*/  IMAD R3, R5, 0xa8c, R12.reuse ;  /* 0x00000a8c05037824 */ /* 0x100fe200078e020c */
[C---:B------:R-:W-:Y:S01]  /*0160*/  ISETP.LT.AND P0, PT, R7.reuse, 0x1b80, !P6 ;  /* 0x00001b800700780c */ /* 0x040fe20007701270 */
[----:B------:R-:W-:Y:S01]  /*0170*/  IMAD R20, R7, 0xa8c, R12 ;  /* 0x00000a8c07147824 */ /* 0x000fe200078e020c */
[----:B------:R-:W-:Y:S01]  /*0180*/  LOP3.LUT R21, R13, 0x180, R0, 0xfe, !PT ;  /* 0x000001800d157812 */ /* 0x000fe200078efe00 */
[----:B------:R-:W-:Y:S01]  /*0190*/  IMAD.WIDE R6, R3, R15, c[0x0][0x160] ;  /* 0x0000580003067625 */ /* 0x000fe200078e020f */
[----:B------:R-:W-:-:S02]  /*01a0*/  P2R R16, PR, RZ, 0x2 ;  /* 0x00000002ff107803 */ /* 0x000fc40000000000 */
[--C-:B------:R-:W-:Y:S01]  /*01b0*/  LOP3.LUT R11, R13, 0x200, R0.reuse, 0xfe, !PT ;  /* 0x000002000d0b7812 */ /* 0x100fe200078efe00 */
[-C--:B------:R-:W-:Y:S01]  /*01c0*/  IMAD.WIDE R4, R2, R15.reuse, c[0x0][0x160] ;  /* 0x0000580002047625 */ /* 0x080fe200078e020f */
[----:B------:R0:W2:Y:S01]  /*01d0*/  @P1 LDG.E.EL.U16 R17, [R6.64] ;  /* 0x0000000406111981 */ /* 0x0000a2000c2e1500 */
[----:B------:R-:W-:Y:S02]  /*01e0*/  ISETP.LT.AND P1, PT, R21, 0x1b80, !P6 ;  /* 0x00001b801500780c */ /* 0x000fe40007721270 */
[C-C-:B------:R-:W-:Y:S02]  /*01f0*/  LOP3.LUT R23, R13.reuse, 0x280, R0.reuse, 0xfe, !PT ;  /* 0x000002800d177812 */ /* 0x140fe400078efe00 */
[C-C-:B------:R-:W-:Y:S02]  /*0200*/  LOP3.LUT R31, R13.reuse, 0x300, R0.reuse, 0xfe, !PT ;  /* 0x000003000d1f7812 */ /* 0x140fe400078efe00 */
[----:B------:R-:W-:Y:S01]  /*0210*/  LOP3.LUT R33, R13, 0x380, R0, 0xfe, !PT ;  /* 0x000003800d217812 */ /* 0x000fe200078efe00 */
[----:B------:R-:W-:Y:S01]  /*0220*/  IMAD R21, R21, 0xa8c, R12 ;  /* 0x00000a8c15157824 */ /* 0x000fe200078e020c */
[----:B------:R-:W-:Y:S01]  /*0230*/  P2R R29, PR, RZ, 0x4 ;  /* 0x00000004ff1d7803 */ /* 0x000fe20000000000 */
[----:B------:R1:W3:Y:S01]  /*0240*/  @P2 LDG.E.EL.U16 R14, [R4.64] ;  /* 0x00000004040e2981 */ /* 0x0002e2000c2e1500 */
[----:B------:R-:W-:Y:S01]  /*0250*/  ISETP.LT.AND P2, PT, R11, 0x1b80, !P6 ;  /* 0x00001b800b00780c */ /* 0x000fe20007741270 */
[----:B------:R-:W-:Y:S01]  /*0260*/  IMAD.WIDE R8, R20, R15, c[0x0][0x160] ;  /* 0x0000580014087625 */ /* 0x000fe200078e020f */
[----:B------:R-:W-:-:S02]  /*0270*/  ISETP.LT.AND P3, PT, R23, 0x1b80, !P6 ;  /* 0x00001b801700780c */ /* 0x000fc40007761270 */
[----:B------:R-:W-:Y:S02]  /*0280*/  ISETP.LT.AND P4, PT, R31, 0x1b80, !P6 ;  /* 0x00001b801f00780c */ /* 0x000fe40007781270 */
[----:B------:R-:W-:Y:S01]  /*0290*/  ISETP.LT.AND P5, PT, R33, 0x1b80, !P6 ;  /* 0x00001b802100780c */ /* 0x000fe200077a1270 */
[-C--:B0-----:R-:W-:Y:S01]  /*02a0*/  IMAD.WIDE R6, R21, R15.reuse, c[0x0][0x160] ;  /* 0x0000580015067625 */ /* 0x081fe200078e020f */
[----:B------:R-:W-:Y:S01]  /*02b0*/  PRMT R19, RZ, 0x7610, R19 ;  /* 0x00007610ff137816 */ /* 0x000fe20000000013 */
[----:B------:R0:W4:Y:S02]  /*02c0*/  @P0 LDG.E.EL.U16 R18, [R8.64] ;  /* 0x0000000408120981 */ /* 0x000124000c2e1500 */
[--C-:B------:R-:W-:Y:S02]  /*02d0*/  IMAD R22, R11, 0xa8c, R12.reuse ;  /* 0x00000a8c0b167824 */ /* 0x100fe400078e020c */
[--C-:B------:R-:W-:Y:S01]  /*02e0*/  IMAD R23, R23, 0xa8c, R12.reuse ;  /* 0x00000a8c17177824 */ /* 0x100fe200078e020c */
[----:B------:R-:W-:Y:S01]  /*02f0*/  PRMT R27, RZ, 0x7610, R27 ;  /* 0x00007610ff1b7816 */ /* 0x000fe2000000001b */
[----:B------:R-:W-:Y:S01]  /*0300*/  IMAD R24, R31, 0xa8c, R12 ;  /* 0x00000a8c1f187824 */ /* 0x000fe200078e020c */
[----:B------:R-:W-:Y:S01]  /*0310*/  PRMT R28, RZ, 0x7610, R28 ;  /* 0x00007610ff1c7816 */ /* 0x000fe2000000001c */
[----:B------:R-:W-:Y:S01]  /*0320*/  IMAD R25, R33, 0xa8c, R12 ;  /* 0x00000a8c21197824 */ /* 0x000fe200078e020c */
[----:B------:R5:W4:Y:S01]  /*0330*/  @P1 LDG.E.EL.U16 R19, [R6.64] ;  /* 0x0000000406131981 */ /* 0x000b22000c2e1500 */
[----:B------:R-:W-:Y:S01]  /*0340*/  PRMT R30, RZ, 0x7610, R30 ;  /* 0x00007610ff1e7816 */ /* 0x000fe2000000001e */
[----:B0-----:R-:W-:Y:S01]  /*0350*/  IMAD.WIDE R8, R22, R15, c[0x0][0x160] ;  /* 0x0000580016087625 */ /* 0x001fe200078e020f */
[----:B------:R-:W-:-:S03]  /*0360*/  PRMT R31, RZ, 0x7610, R31 ;  /* 0x00007610ff1f7816 */ /* 0x000fc6000000001f */
[-C--:B-1----:R-:W-:Y:S01]  /*0370*/  IMAD.WIDE R4, R23, R15.reuse, c[0x0][0x160] ;  /* 0x0000580017047625 */ /* 0x082fe200078e020f */
[----:B------:R0:W4:Y:S03]  /*0380*/  @P2 LDG.E.EL.U16 R27, [R8.64] ;  /* 0x00000004081b2981 */ /* 0x000126000c2e1500 */
[-C--:B------:R-:W-:Y:S01]  /*0390*/  IMAD.WIDE R10, R24, R15.reuse, c[0x0][0x160] ;  /* 0x00005800180a7625 */ /* 0x080fe200078e020f */
[----:B------:R1:W4:Y:S03]  /*03a0*/  @P3 LDG.E.EL.U16 R28, [R4.64] ;  /* 0x00000004041c3981 */ /* 0x000326000c2e1500 */
[----:B-----5:R-:W-:Y:S01]  /*03b0*/  IMAD.WIDE R6, R25, R15, c[0x0][0x160] ;  /* 0x0000580019067625 */ /* 0x020fe200078e020f */
[----:B------:R5:W4:Y:S04]  /*03c0*/  @P4 LDG.E.EL.U16 R30, [R10.64] ;  /* 0x000000040a1e4981 */ /* 0x000b28000c2e1500 */
[----:B------:R0:W4:Y:S01]  /*03d0*/  @P5 LDG.E.EL.U16 R31, [R6.64] ;  /* 0x00000004061f5981 */ /* 0x000122000c2e1500 */
[----:B------:R-:W-:-:S04]  /*03e0*/  IMAD R13, R0, 0x8, R13 ;  /* 0x00000008000d7824 */ /* 0x000fc800078e020d */
[----:B-1----:R-:W-:-:S05]  /*03f0*/  IMAD.HI R4, R13, 0x66666667, RZ ;  /* 0x666666670d047827 */ /* 0x002fca00078e02ff */
[----:B------:R-:W-:-:S04]  /*0400*/  SHF.R.U32.HI R5, RZ, 0x1f, R4 ;  /* 0x0000001fff057819 */ /* 0x000fc80000011604 */
[----:B0-----:R-:W-:Y:S02]  /*0410*/  LEA.HI.SX32 R8, R4, R5, 0x19 ;  /* 0x0000000504087211 */ /* 0x001fe400078fcaff */
[----:B------:R-:W-:Y:S01]  /*0420*/  SHF.L.U32 R32, R0, 0x1, RZ ;  /* 0x0000000100207819 */ /* 0x000fe200000006ff */
[----:B------:R-:W-:Y:S02]  /*0430*/  IMAD.MOV.U32 R33, RZ, RZ, 0x2 ;  /* 0x00000002ff217424 */ /* 0x000fe400078e00ff */
[----:B------:R-:W-:Y:S01]  /*0440*/  IMAD R9, R8, -0x140, R13 ;  /* 0xfffffec008097824 */ /* 0x000fe200078e020d */
[----:B------:R-:W-:Y:S02]  /*0450*/  P2R R26, PR, RZ, 0x1 ;  /* 0x00000001ff1a7803 */ /* 0x000fe40000000000 */
[C---:B------:R-:W-:Y:S02]  /*0460*/  ISETP.GE.AND P0, PT, R13.reuse, 0x1b80, PT ;  /* 0x00001b800d00780c */ /* 0x040fe40003f06270 */
[----:B------:R-:W-:Y:S01]  /*0470*/  ISETP.LT.AND P6, PT, R13, 0x1b80, !P6 ;  /* 0x00001b800d00780c */ /* 0x000fe200077c1270 */
[----:B------:R-:W-:Y:S01]  /*0480*/  CS2R R4, SRZ ;  /* 0x0000000000047805 */ /* 0x000fe2000001ff00 */
[----:B------:R-:W-:Y:S01]  /*0490*/  CS2R R6, SRZ ;  /* 0x0000000000067805 */ /* 0x000fe2000001ff00 */
[----:B-----5:R-:W-:Y:S01]  /*04a0*/  CS2R R10, SRZ ;  /* 0x00000000000a7805 */ /* 0x020fe2000001ff00 */
[----:B--2---:R-:W-:Y:S04]  /*04b0*/  STS.U16 [R32+0x100], R17 ;  /* 0x0001001120007388 */ /* 0x004fe80000000400 */
[----:B---3--:R0:W-:Y:S02]  /*04c0*/  STS.U16 [R32], R14 ;  /* 0x0000000e20007388 */ /* 0x0081e40000000400 */
[----:B0-----:R-:W-:-:S02]  /*04d0*/  IMAD.WIDE R14, R9, R33, c[0x0][0x170] ;  /* 0x00005c00090e7625 */ /* 0x001fc400078e0221 */
[----:B----4-:R-:W-:Y:S02]  /*04e0*/  STS.U16 [R32+0x200], R18 ;  /* 0x0002001220007388 */ /* 0x010fe40000000400 */
[----:B------:R-:W-:Y:S02]  /*04f0*/  IMAD R9, R12, 0x140, R9 ;  /* 0x000001400c097824 */ /* 0x000fe400078e0209 */
[----:B------:R-:W-:Y:S04]  /*0500*/  STS.U16 [R32+0x300], R19 ;  /* 0x0003001320007388 */ /* 0x000fe80000000400 */
[----:B------:R-:W-:Y:S04]  /*0510*/  STS.U16 [R32+0x400], R27 ;  /* 0x0004001b20007388 */ /* 0x000fe80000000400 */
[----:B------:R-:W-:Y:S04]  /*0520*/  STS.U16 [R32+0x500], R28 ;  /* 0x0005001c20007388 */ /* 0x000fe80000000400 */
[----:B------:R-:W-:Y:S04]  /*0530*/  STS.U16 [R32+0x600], R30 ;  /* 0x0006001e20007388 */ /* 0x000fe80000000400 */
[----:B------:R-:W-:Y:S04]  /*0540*/  STS.U16 [R32+0x700], R31 ;  /* 0x0007001f20007388 */ /* 0x000fe80000000400 */
[----:B------:R-:W-:Y:S06]  /*0550*/  BAR.SYNC 0x0 ;  /* 0x0000000000007b1d */ /* 0x000fec0000000000 */
[----:B------:R-:W-:Y:S01]  /*0560*/  IMAD R32, R8, 0xd2f00, R9 ;  /* 0x000d2f0008207824 */ /* 0x000fe200078e0209 */
[----:B------:R0:W2:Y:S01]  /*0570*/  @!P0 LDG.E.EL.128 R4, [R14.64] ;  /* 0x000000040e048981 */ /* 0x0000a2000c2e1d00 */
[----:B------:R-:W-:-:S02]  /*0580*/  CS2R R8, SRZ ;  /* 0x0000000000087805 */ /* 0x000fc4000001ff00 */
[----:B------:R-:W-:-:S05]  /*0590*/  IMAD.WIDE R30, R32, R33, c[0x0][0x168] ;  /* 0x00005a00201e7625 */ /* 0x000fca00078e0221 */
[----:B------:R1:W3:Y:S01]  /*05a0*/  @P6 LDG.E.EL.128 R8, [R30.64] ;  /* 0x000000041e086981 */ /* 0x0002e2000c2e1d00 */
[----:B------:R-:W-:Y:S01]  /*05b0*/  CS2R R12, SRZ ;  /* 0x00000000000c7805 */ /* 0x000fe2000001ff00 */
[----:B0-----:R-:W-:Y:S01]  /*05c0*/  CS2R R14, SRZ ;  /* 0x00000000000e7805 */ /* 0x001fe2000001ff00 */
[----:B------:R-:W-:-:S05]  /*05d0*/  IMAD.WIDE R32, R32, R33, c[0x0][0x178] ;  /* 0x00005e0020207625 */ /* 0x000fca00078e0221 */
[----:B------:R0:W4:Y:S01]  /*05e0*/  @P6 LDG.E.EL.128 R12, [R32.64] ;  /* 0x00000004200c6981 */ /* 0x000122000c2e1d00 */
[----:B------:R-:W-:-:S03]  /*05f0*/  ISETP.NE.AND P6, PT, R16, RZ, PT ;  /* 0x000000ff1000720c */ /* 0x000fc60003fc5270 */
[----:B------:R-:W5:Y:S01]  /*0600*/  LDS.128 R16, [R0.X16] ;  /* 0x0000000000107984 */ /* 0x000f62000000cc00 */
[----:B------:R-:W-:-:S03]  /*0610*/  ISETP.NE.AND P0, PT, R29, RZ, PT ;  /* 0x000000ff1d00720c */ /* 0x000fc60003f05270 */
[----:B------:R-:W-:Y:S06]  /*0620*/  BAR.SYNC 0x0 ;  /* 0x0000000000007b1d */ /* 0x000fec0000000000 */
[--C-:B--2---:R-:W-:Y:S02]  /*0630*/  HADD2.F32 R29, -RZ, R5.reuse.H0_H0 ;  /* 0x20000005ff1d7230 */ /* 0x104fe40000004100 */
[----:B-1----:R-:W-:Y:S02]  /*0640*/  HADD2.F32 R30, -RZ, R5.H1_H1 ;  /* 0x30000005ff1e7230 */ /* 0x002fe40000004100 */
[----:B------:R-:W-:-:S02]  /*0650*/  HADD2.F32 R34, -RZ, R4.H0_H0 ;  /* 0x20000004ff227230 */ /* 0x000fc40000004100 */
[----:B------:R-:W-:Y:S02]  /*0660*/  HADD2.F32 R35, -RZ, R4.H1_H1 ;  /* 0x30000004ff237230 */ /* 0x000fe40000004100 */
[--C-:B---3--:R-:W-:Y:S02]  /*0670*/  HADD2.F32 R5, -RZ, R8.reuse.H0_H0 ;  /* 0x20000008ff057230 */ /* 0x108fe40000004100 */
[----:B------:R-:W-:Y:S02]  /*0680*/  HADD2.F32 R4, -RZ, R8.H1_H1 ;  /* 0x30000008ff047230 */ /* 0x000fe40000004100 */
[--C-:B------:R-:W-:Y:S01]  /*0690*/  HADD2.F32 R8, -RZ, R9.reuse.H0_H0 ;  /* 0x20000009ff087230 */ /* 0x100fe20000004100 */
[----:B------:R-:W-:Y:S01]  /*06a0*/  FADD R5, R5, R34 ;  /* 0x0000002205057221 */ /* 0x000fe20000000000 */
[----:B------:R-:W-:Y:S02]  /*06b0*/  HADD2.F32 R9, -RZ, R9.H1_H1 ;  /* 0x30000009ff097230 */ /* 0x000fe40000004100 */
[----:B------:R-:W-:-:S02]  /*06c0*/  HADD2.F32 R28, -RZ, R6.H0_H0 ;  /* 0x20000006ff1c7230 */ /* 0x000fc40000004100 */
[----:B------:R-:W-:Y:S02]  /*06d0*/  HADD2.F32 R27, -RZ, R7.H0_H0 ;  /* 0x20000007ff1b7230 */ /* 0x000fe40000004100 */
[----:B0-----:R-:W-:Y:S02]  /*06e0*/  HADD2.F32 R33, -RZ, R10.H0_H0 ;  /* 0x2000000aff217230 */ /* 0x001fe40000004100 */
[--C-:B------:R-:W-:Y:S02]  /*06f0*/  HADD2.F32 R34, -RZ, R11.reuse.H0_H0 ;  /* 0x2000000bff227230 */ /* 0x100fe40000004100 */
[----:B------:R-:W-:Y:S02]  /*0700*/  HADD2.F32 R6, -RZ, R6.H1_H1 ;  /* 0x30000006ff067230 */ /* 0x000fe40000004100 */
[----:B------:R-:W-:Y:S02]  /*0710*/  HADD2.F32 R31, -RZ, R10.H1_H1 ;  /* 0x3000000aff1f7230 */ /* 0x000fe40000004100 */
[----:B------:R-:W-:Y:S01]  /*0720*/  HADD2.F32 R32, -RZ, R11.H1_H1 ;  /* 0x3000000bff207230 */ /* 0x000fe20000004100 */
[----:B------:R-:W-:Y:S01]  /*0730*/  FADD R11, R8, R29 ;  /* 0x0000001d080b7221 */ /* 0x000fe20000000000 */
[----:B------:R-:W-:Y:S01]  /*0740*/  FADD R8, R30, R9 ;  /* 0x000000091e087221 */ /* 0x000fe20000000000 */
[----:B------:R-:W-:Y:S01]  /*0750*/  FADD R10, R33, R28 ;  /* 0x0000001c210a7221 */ /* 0x000fe20000000000 */
[----:B------:R-:W-:Y:S01]  /*0760*/  FADD R9, R34, R27 ;  /* 0x0000001b22097221 */ /* 0x000fe20000000000 */
[--C-:B----4-:R-:W-:Y:S01]  /*0770*/  HADD2.F32 R28, -RZ, R12.reuse.H0_H0 ;  /* 0x2000000cff1c7230 */ /* 0x110fe20000004100 */
[----:B------:R-:W-:Y:S01]  /*0780*/  FADD R6, R6, R31 ;  /* 0x0000001f06067221 */ /* 0x000fe20000000000 */
[----:B------:R-:W-:-:S02]  /*0790*/  HADD2.F32 R27, -RZ, R12.H1_H1 ;  /* 0x3000000cff1b7230 */ /* 0x000fc40000004100 */
[--C-:B------:R-:W-:Y:S02]  /*07a0*/  HADD2.F32 R12, -RZ, R13.reuse.H0_H0 ;  /* 0x2000000dff0c7230 */ /* 0x100fe40000004100 */
[----:B------:R-:W-:Y:S02]  /*07b0*/  HADD2.F32 R29, -RZ, R13.H1_H1 ;  /* 0x3000000dff1d7230 */ /* 0x000fe40000004100 */
[----:B------:R-:W-:Y:S02]  /*07c0*/  HADD2.F32 R7, -RZ, R7.H1_H1 ;  /* 0x30000007ff077230 */ /* 0x000fe40000004100 */
[--C-:B------:R-:W-:Y:S02]  /*07d0*/  HADD2.F32 R13, -RZ, R14.reuse.H0_H0 ;  /* 0x2000000eff0d7230 */ /* 0x100fe40000004100 */
[----:B------:R-:W-:Y:S01]  /*07e0*/  HADD2.F32 R31, -RZ, R14.H1_H1 ;  /* 0x3000000eff1f7230 */ /* 0x000fe20000004100 */
[----:B------:R-:W-:Y:S01]  /*07f0*/  FADD R4, R35, R4 ;  /* 0x0000000423047221 */ /* 0x000fe20000000000 */
[--C-:B------:R-:W-:Y:S01]  /*0800*/  HADD2.F32 R14, -RZ, R15.reuse.H0_H0 ;  /* 0x2000000fff0e7230 */ /* 0x100fe20000004100 */
[----:B------:R-:W-:Y:S01]  /*0810*/  FADD R7, R7, R32 ;  /* 0x0000002007077221 */ /* 0x000fe20000000000 */
[----:B------:R-:W-:Y:S01]  /*0820*/  HADD2.F32 R30, -RZ, R15.H1_H1 ;  /* 0x3000000fff1e7230 */ /* 0x000fe20000004100 */
[----:B------:R-:W-:Y:S01]  /*0830*/  FFMA R4, R27, 0.125, R4 ;  /* 0x3e0000001b047823 */ /* 0x000fe20000000004 */
[----:B------:R-:W-:Y:S01]  /*0840*/  FFMA R11, R12, 0.125, R11 ;  /* 0x3e0000000c0b7823 */ /* 0x000fe2000000000b */
[----:B------:R-:W-:Y:S01]  /*0850*/  FFMA R10, R13, 0.125, R10 ;  /* 0x3e0000000d0a7823 */ /* 0x000fe2000000000a */
[----:B------:R-:W-:Y:S01]  /*0860*/  FFMA R9, R14, 0.125, R9 ;  /* 0x3e0000000e097823 */ /* 0x000fe20000000009 */
[----:B-----5:R-:W-:-:S02]  /*0870*/  HADD2.F32 R12, -RZ, R16.H0_H0 ;  /* 0x20000010ff0c7230 */ /* 0x020fc40000004100 */
[----:B------:R-:W-:Y:S02]  /*0880*/  HADD2.F32 R13, -RZ, R16.H1_H1 ;  /* 0x30000010ff0d7230 */ /* 0x000fe40000004100 */
[--C-:B------:R-:W-:Y:S02]  /*0890*/  HADD2.F32 R14, -RZ, R17.reuse.H0_H0 ;  /* 0x20000011ff0e7230 */ /* 0x100fe40000004100 */
[--C-:B------:R-:W-:Y:S02]  /*08a0*/  HADD2.F32 R15, -RZ, R18.reuse.H0_H0 ;  /* 0x20000012ff0f7230 */ /* 0x100fe40000004100 */
[----:B------:R-:W-:Y:S01]  /*08b0*/  HADD2.F32 R27, -RZ, R18.H1_H1 ;  /* 0x30000012ff1b7230 */ /* 0x000fe20000004100 */
[----:B------:R-:W-:Y:S01]  /*08c0*/  FFMA R5, R28, 0.125, R5 ;  /* 0x3e0000001c057823 */ /* 0x000fe20000000005 */
[----:B------:R-:W-:Y:S01]  /*08d0*/  HADD2.F32 R17, -RZ, R17.H1_H1 ;  /* 0x30000011ff117230 */ /* 0x000fe20000004100 */
[----:B------:R-:W-:Y:S01]  /*08e0*/  FFMA R8, R29, 0.125, R8 ;  /* 0x3e0000001d087823 */ /* 0x000fe20000000008 */
[--C-:B------:R-:W-:Y:S01]  /*08f0*/  HADD2.F32 R16, -RZ, R19.reuse.H0_H0 ;  /* 0x20000013ff107230 */ /* 0x100fe20000004100 */
[----:B------:R-:W-:Y:S01]  /*0900*/  FFMA R6, R31, 0.125, R6 ;  /* 0x3e0000001f067823 */ /* 0x000fe20000000006 */
[----:B------:R-:W-:Y:S01]  /*0910*/  HADD2.F32 R18, -RZ, R19.H1_H1 ;  /* 0x30000013ff127230 */ /* 0x000fe20000004100 */
[----:B------:R-:W-:Y:S01]  /*0920*/  FFMA R7, R30, 0.125, R7 ;  /* 0x3e0000001e077823 */ /* 0x000fe20000000007 */
[----:B------:R-:W-:Y:S01]  /*0930*/  FADD R5, R12, R5 ;  /* 0x000000050c057221 */ /* 0x000fe20000000000 */
[----:B------:R-:W-:Y:S01]  /*0940*/  FADD R4, R13, R4 ;  /* 0x000000040d047221 */ /* 0x000fe20000000000 */
[----:B------:R-:W-:Y:S01]  /*0950*/  FADD R11, R14, R11 ;  /* 0x0000000b0e0b7221 */ /* 0x000fe20000000000 */
[----:B------:R-:W-:Y:S01]  /*0960*/  FADD R8, R17, R8 ;  /* 0x0000000811087221 */ /* 0x000fe20000000000 */
[----:B------:R-:W-:Y:S01]  /*0970*/  FADD R10, R15, R10 ;  /* 0x0000000a0f0a7221 */ /* 0x000fe20000000000 */
[----:B------:R-:W-:Y:S01]  /*0980*/  FADD R27, R27, R6 ;  /* 0x000000061b1b7221 */ /* 0x000fe20000000000 */
[----:B------:R-:W-:Y:S01]  /*0990*/  FADD R9, R16, R9 ;  /* 0x0000000910097221 */ /* 0x000fe20000000000 */
[----:B------:R-:W-:Y:S01]  /*09a0*/  FADD R18, R18, R7 ;  /* 0x0000000712127221 */ /* 0x000fe20000000000 */
[----:B------:R-:W-:-:S02]  /*09b0*/  F2FP.F16.F32.PACK_AB R4, R4, R5 ;  /* 0x000000050404723e */ /* 0x000fc400000000ff */
[----:B------:R-:W-:Y:S02]  /*09c0*/  F2FP.F16.F32.PACK_AB R8, R8, R11 ;  /* 0x0000000b0808723e */ /* 0x000fe400000000ff */
[----:B------:R-:W-:Y:S02]  /*09d0*/  F2FP.F16.F32.PACK_AB R10, R27, R10 ;  /* 0x0000000a1b0a723e */ /* 0x000fe400000000ff */
[----:B------:R-:W-:Y:S02]  /*09e0*/  F2FP.F16.F32.PACK_AB R9, R18, R9 ;  /* 0x000000091209723e */ /* 0x000fe400000000ff */
[----:B------:R-:W-:Y:S02]  /*09f0*/  SHF.L.U32 R5, R0, 0x5, RZ ;  /* 0x0000000500057819 */ /* 0x000fe400000006ff */
[----:B------:R-:W-:Y:S02]  /*0a00*/  PRMT R6, R4, 0x7632, R6 ;  /* 0x0000763204067816 */ /* 0x000fe40000000006 */
[----:B------:R-:W-:-:S02]  /*0a10*/  PRMT R7, R8, 0x7632, R7 ;  /* 0x0000763208077816 */ /* 0x000fc40000000007 */
[----:B------:R-:W-:Y:S02]  /*0a20*/  PRMT R11, R10, 0x7632, R11 ;  /* 0x000076320a0b7816 */ /* 0x000fe4000000000b */
[C---:B------:R-:W-:Y:S02]  /*0a30*/  PRMT R12, R9.reuse, 0x7610, R12 ;  /* 0x00007610090c7816 */ /* 0x040fe4000000000c */
[----:B------:R-:W-:Y:S01]  /*0a40*/  PRMT R13, R9, 0x7632, R13 ;  /* 0x00007632090d7816 */ /* 0x000fe2000000000d */
[----:B------:R-:W-:Y:S04]  /*0a50*/  STS.U16 [R5], R4 ;  /* 0x0000000405007388 */ /* 0x000fe80000000400 */
[----:B------:R-:W-:Y:S04]  /*0a60*/  STS.U16 [R5+0x4], R6 ;  /* 0x0000040605007388 */ /* 0x000fe80000000400 */
[----:B------:R-:W-:Y:S04]  /*0a70*/  STS.U16 [R5+0x8], R8 ;  /* 0x0000080805007388 */ /* 0x000fe80000000400 */
[----:B------:R-:W-:Y:S04]  /*0a80*/  STS.U16 [R5+0xc], R7 ;  /* 0x00000c0705007388 */ /* 0x000fe80000000400 */
[----:B------:R-:W-:Y:S04]  /*0a90*/  STS.U16 [R5+0x10], R10 ;  /* 0x0000100a05007388 */ /* 0x000fe80000000400 */
[----:B------:R-:W-:Y:S04]  /*0aa0*/  STS.U16 [R5+0x14], R11 ;  /* 0x0000140b05007388 */ /* 0x000fe80000000400 */
[----:B------:R-:W-:Y:S04]  /*0ab0*/  STS.U16 [R5+0x18], R12 ;  /* 0x0000180c05007388 */ /* 0x000fe80000000400 */
[----:B------:R-:W-:Y:S04]  /*0ac0*/  STS.U16 [R5+0x1c], R13 ;  /* 0x00001c0d05007388 */ /* 0x000fe80000000400 */
[----:B------:R-:W-:Y:S06]  /*0ad0*/  BAR.SYNC 0x0 ;  /* 0x0000000000007b1d */ /* 0x000fec0000000000 */
[----:B------:R-:W0:Y:S01]  /*0ae0*/  LDS.U16 R9, [R0.X4] ;  /* 0x0000000000097984 */ /* 0x000e220000004400 */
[----:B------:R-:W-:-:S02]  /*0af0*/  LOP3.LUT R17, R0, 0x80, RZ, 0xfc, !PT ;  /* 0x0000008000117812 */ /* 0x000fc400078efcff */
[C---:B------:R-:W-:Y:S02]  /*0b00*/  LOP3.LUT R14, R0.reuse, 0x100, RZ, 0xfc, !PT ;  /* 0x00000100000e7812 */ /* 0x040fe400078efcff */
[C---:B------:R-:W-:Y:S02]  /*0b10*/  LOP3.LUT R19, R0.reuse, 0x180, RZ, 0xfc, !PT ;  /* 0x0000018000137812 */ /* 0x040fe400078efcff */
[C---:B------:R-:W-:Y:S01]  /*0b20*/  LOP3.LUT R27, R0.reuse, 0x200, RZ, 0xfc, !PT ;  /* 0x00000200001b7812 */ /* 0x040fe200078efcff */
[----:B------:R-:W1:Y:S01]  /*0b30*/  LDS.U16 R17, [R17.X4] ;  /* 0x0000000011117984 */ /* 0x000e620000004400 */
[C---:B------:R-:W-:Y:S02]  /*0b40*/  LOP3.LUT R29, R0.reuse, 0x280, RZ, 0xfc, !PT ;  /* 0x00000280001d7812 */ /* 0x040fe400078efcff */
[----:B------:R-:W-:Y:S01]  /*0b50*/  LOP3.LUT R31, R0, 0x300, RZ, 0xfc, !PT ;  /* 0x00000300001f7812 */ /* 0x000fe200078efcff */
[----:B------:R-:W2:Y:S04]  /*0b60*/  LDS.U16 R5, [R14.X4] ;  /* 0x000000000e057984 */ /* 0x000ea80000004400 */
[----:B------:R-:W3:Y:S04]  /*0b70*/  LDS.U16 R19, [R19.X4] ;  /* 0x0000000013137984 */ /* 0x000ee80000004400 */
[----:B------:R-:W4:Y:S04]  /*0b80*/  LDS.U16 R27, [R27.X4] ;  /* 0x000000001b1b7984 */ /* 0x000f280000004400 */
[----:B------:R-:W5:Y:S04]  /*0b90*/  LDS.U16 R29, [R29.X4] ;  /* 0x000000001d1d7984 */ /* 0x000f680000004400 */
[----:B------:R-:W5:Y:S01]  /*0ba0*/  LDS.U16 R31, [R31.X4] ;  /* 0x000000001f1f7984 */ /* 0x000f620000004400 */
[----:B------:R-:W-:-:S05]  /*0bb0*/  MOV R4, 0x2 ;  /* 0x0000000200047802 */ /* 0x000fca0000000f00 */
[----:B------:R-:W-:-:S05]  /*0bc0*/  IMAD.WIDE R6, R2, R4, c[0x0][0x180] ;  /* 0x0000600002067625 */ /* 0x000fca00078e0204 */
[----:B0-----:R0:W-:Y:S01]  /*0bd0*/  @P0 STG.E.U16 [R6.64], R9 ;  /* 0x0000000906000986 */ /* 0x0011e2000c101504 */
[----:B------:R-:W-:Y:S01]  /*0be0*/  ISETP.NE.AND P0, PT, R26, RZ, PT ;  /* 0x000000ff1a00720c */ /* 0x000fe20003f05270 */
[----:B------:R-:W-:-:S04]  /*0bf0*/  IMAD.WIDE R2, R3, R4, c[0x0][0x180] ;  /* 0x0000600003027625 */ /* 0x000fc800078e0204 */
[-C--:B------:R-:W-:Y:S01]  /*0c00*/  IMAD.WIDE R10, R22, R4.reuse, c[0x0][0x180] ;  /* 0x00006000160a7625 */ /* 0x080fe200078e0204 */
[----:B-1----:R1:W-:Y:S03]  /*0c10*/  @P6 STG.E.U16 [R2.64], R17 ;  /* 0x0000001102006986 */ /* 0x0023e6000c101504 */
[----:B0-----:R-:W-:-:S04]  /*0c20*/  IMAD.WIDE R6, R20, R4, c[0x0][0x180] ;  /* 0x0000600014067625 */ /* 0x001fc800078e0204 */
[-C--:B------:R-:W-:Y:S01]  /*0c30*/  IMAD.WIDE R8, R21, R4.reuse, c[0x0][0x180] ;  /* 0x0000600015087625 */ /* 0x080fe200078e0204 */
[----:B--2---:R1:W-:Y:S03]  /*0c40*/  @P0 STG.E.U16 [R6.64], R5 ;  /* 0x0000000506000986 */ /* 0x0043e6000c101504 */
[-C--:B------:R-:W-:Y:S01]  /*0c50*/  IMAD.WIDE R12, R23, R4.reuse, c[0x0][0x180] ;  /* 0x00006000170c7625 */ /* 0x080fe200078e0204 */
[----:B---3--:R1:W-:Y:S03]  /*0c60*/  @P1 STG.E.U16 [R8.64], R19 ;  /* 0x0000001308001986 */ /* 0x0083e6000c101504 */
[----:B------:R-:W-:Y:S01]  /*0c70*/  IMAD.WIDE R14, R24, R4, c[0x0][0x180] ;  /* 0x00006000180e7625 */ /* 0x000fe200078e0204 */
[----:B----4-:R1:W-:Y:S04]  /*0c80*/  @P2 STG.E.U16 [R10.64], R27 ;  /* 0x0000001b0a002986 */ /* 0x0103e8000c101504 */
[----:B-----5:R1:W-:Y:S04]  /*0c90*/  @P3 STG.E.U16 [R12.64], R29 ;  /* 0x0000001d0c003986 */ /* 0x0203e8000c101504 */
[----:B------:R1:W-:Y:S01]  /*0ca0*/  @P4 STG.E.U16 [R14.64], R31 ;  /* 0x0000001f0e004986 */ /* 0x0003e2000c101504 */
[----:B------:R-:W-:Y:S05]  /*0cb0*/  @!P5 EXIT ;  /* 0x000000000000d94d */ /* 0x000fea0003800000 */
[----:B------:R-:W-:Y:S01]  /*0cc0*/  LOP3.LUT R0, R0, 0x380, RZ, 0xfc, !PT ;  /* 0x0000038000007812 */ /* 0x000fe200078efcff */
[----:B-1----:R-:W-:-:S04]  /*0cd0*/  IMAD.WIDE R4, R25, R4, c[0x0][0x180] ;  /* 0x0000600019047625 */ /* 0x002fc800078e0204 */
[----:B------:R-:W0:Y:S04]  /*0ce0*/  LDS.U16 R3, [R0.X4] ;  /* 0x0000000000037984 */ /* 0x000e280000004400 */
[----:B0-----:R-:W-:Y:S01]  /*0cf0*/  STG.E.U16 [R4.64], R3 ;  /* 0x0000000304007986 */ /* 0x001fe2000c101504 */
[----:B------:R-:W-:Y:S05]  /*0d00*/  EXIT ;  /* 0x000000000000794d */ /* 0x000fea0003800000 */
.L_x_0:
[----:B------:R-:W-:-:S00]  /*0d10*/  BRA `(.L_x_0) ;  /* 0xfffffff000007947 */ /* 0x000fc0000383ffff */
[----:B------:R-:W-:-:S00]  /*0d20*/  NOP ;  /* 0x0000000000007918 */ /* 0x000fc00000000000 */
        /* <DEDUP_REMOVED lines=13> */
.L_x_1:


//--------------------- .nv.shared.triton__0d1d2d3d4d5de6 --------------------------
	.section	.nv.shared.triton__0d1d2d3d4d5de6,"aw",@nobits
	.align	16
